//
// Generated by NVIDIA NVVM Compiler
//
// Compiler Build ID: CL-36424714
// Cuda compilation tools, release 13.0, V13.0.88
// Based on NVVM 20.0.0
//

.version 9.0
.target sm_100
.address_size 64

	// .globl	_Z9MatrixMulPiS_S_i

.visible .entry _Z9MatrixMulPiS_S_i(
	.param .u64 .ptr .align 1 _Z9MatrixMulPiS_S_i_param_0,
	.param .u64 .ptr .align 1 _Z9MatrixMulPiS_S_i_param_1,
	.param .u64 .ptr .align 1 _Z9MatrixMulPiS_S_i_param_2,
	.param .u32 _Z9MatrixMulPiS_S_i_param_3
)
{
	.reg .pred 	%p<10>;
	.reg .b32 	%r<108>;
	.reg .b64 	%rd<53>;

	ld.param.u64 	%rd11, [_Z9MatrixMulPiS_S_i_param_0];
	ld.param.u64 	%rd12, [_Z9MatrixMulPiS_S_i_param_1];
	ld.param.u32 	%r30, [_Z9MatrixMulPiS_S_i_param_3];
	cvta.to.global.u64 	%rd1, %rd12;
	cvta.to.global.u64 	%rd2, %rd11;
	mov.u32 	%r32, %ntid.x;
	mov.u32 	%r33, %ctaid.x;
	mov.u32 	%r34, %tid.x;
	mad.lo.s32 	%r1, %r32, %r33, %r34;
	setp.lt.s32 	%p1, %r30, 1;
	mov.b32 	%r107, 0;
	@%p1 bra 	$L__BB0_12;
	mul.lo.s32 	%r2, %r30, %r1;
	and.b32  	%r3, %r30, 7;
	setp.lt.u32 	%p2, %r30, 8;
	mov.b32 	%r102, 0;
	mov.u32 	%r107, %r102;
	@%p2 bra 	$L__BB0_4;
	and.b32  	%r102, %r30, 2147483640;
	neg.s32 	%r96, %r102;
	mul.wide.u32 	%rd13, %r30, 4;
	add.s64 	%rd3, %rd1, %rd13;
	mul.wide.u32 	%rd14, %r30, 8;
	add.s64 	%rd4, %rd1, %rd14;
	mul.wide.u32 	%rd15, %r30, 12;
	add.s64 	%rd5, %rd1, %rd15;
	mul.wide.u32 	%rd16, %r30, 16;
	add.s64 	%rd6, %rd1, %rd16;
	mul.wide.u32 	%rd17, %r30, 20;
	add.s64 	%rd7, %rd1, %rd17;
	mul.wide.u32 	%rd18, %r30, 24;
	add.s64 	%rd8, %rd1, %rd18;
	mul.wide.u32 	%rd19, %r30, 28;
	add.s64 	%rd9, %rd1, %rd19;
	mov.b32 	%r107, 0;
	mov.u32 	%r94, %r2;
	mov.u32 	%r95, %r1;
$L__BB0_3:
	.pragma "nounroll";
	mul.wide.s32 	%rd20, %r95, 4;
	add.s64 	%rd21, %rd3, %rd20;
	add.s64 	%rd22, %rd4, %rd20;
	add.s64 	%rd23, %rd5, %rd20;
	add.s64 	%rd24, %rd6, %rd20;
	add.s64 	%rd25, %rd7, %rd20;
	add.s64 	%rd26, %rd8, %rd20;
	add.s64 	%rd27, %rd9, %rd20;
	add.s64 	%rd28, %rd1, %rd20;
	mul.wide.s32 	%rd29, %r94, 4;
	add.s64 	%rd30, %rd2, %rd29;
	ld.global.u32 	%r38, [%rd30];
	ld.global.u32 	%r39, [%rd28];
	mad.lo.s32 	%r40, %r39, %r38, %r107;
	ld.global.u32 	%r41, [%rd30+4];
	ld.global.u32 	%r42, [%rd21];
	mad.lo.s32 	%r43, %r42, %r41, %r40;
	ld.global.u32 	%r44, [%rd30+8];
	ld.global.u32 	%r45, [%rd22];
	mad.lo.s32 	%r46, %r45, %r44, %r43;
	ld.global.u32 	%r47, [%rd30+12];
	ld.global.u32 	%r48, [%rd23];
	mad.lo.s32 	%r49, %r48, %r47, %r46;
	ld.global.u32 	%r50, [%rd30+16];
	ld.global.u32 	%r51, [%rd24];
	mad.lo.s32 	%r52, %r51, %r50, %r49;
	ld.global.u32 	%r53, [%rd30+20];
	ld.global.u32 	%r54, [%rd25];
	mad.lo.s32 	%r55, %r54, %r53, %r52;
	ld.global.u32 	%r56, [%rd30+24];
	ld.global.u32 	%r57, [%rd26];
	mad.lo.s32 	%r58, %r57, %r56, %r55;
	ld.global.u32 	%r59, [%rd30+28];
	ld.global.u32 	%r60, [%rd27];
	mad.lo.s32 	%r107, %r60, %r59, %r58;
	add.s32 	%r96, %r96, 8;
	shl.b32 	%r61, %r30, 3;
	add.s32 	%r95, %r95, %r61;
	add.s32 	%r94, %r94, 8;
	setp.ne.s32 	%p3, %r96, 0;
	@%p3 bra 	$L__BB0_3;
$L__BB0_4:
	setp.eq.s32 	%p4, %r3, 0;
	@%p4 bra 	$L__BB0_12;
	and.b32  	%r17, %r30, 3;
	setp.lt.u32 	%p5, %r3, 4;
	@%p5 bra 	$L__BB0_7;
	add.s32 	%r63, %r102, %r2;
	mul.wide.s32 	%rd31, %r63, 4;
	add.s64 	%rd32, %rd2, %rd31;
	ld.global.u32 	%r64, [%rd32];
	mad.lo.s32 	%r65, %r102, %r30, %r1;
	mul.wide.s32 	%rd33, %r65, 4;
	add.s64 	%rd34, %rd1, %rd33;
	ld.global.u32 	%r66, [%rd34];
	mad.lo.s32 	%r67, %r66, %r64, %r107;
	ld.global.u32 	%r68, [%rd32+4];
	mul.wide.u32 	%rd35, %r30, 4;
	add.s64 	%rd36, %rd34, %rd35;
	ld.global.u32 	%r69, [%rd36];
	mad.lo.s32 	%r70, %r69, %r68, %r67;
	ld.global.u32 	%r71, [%rd32+8];
	add.s64 	%rd37, %rd36, %rd35;
	ld.global.u32 	%r72, [%rd37];
	mad.lo.s32 	%r73, %r72, %r71, %r70;
	ld.global.u32 	%r74, [%rd32+12];
	add.s64 	%rd38, %rd37, %rd35;
	ld.global.u32 	%r75, [%rd38];
	mad.lo.s32 	%r107, %r75, %r74, %r73;
	add.s32 	%r102, %r102, 4;
$L__BB0_7:
	setp.eq.s32 	%p6, %r17, 0;
	@%p6 bra 	$L__BB0_12;
	setp.eq.s32 	%p7, %r17, 1;
	@%p7 bra 	$L__BB0_10;
	add.s32 	%r77, %r102, %r2;
	mul.wide.s32 	%rd39, %r77, 4;
	add.s64 	%rd40, %rd2, %rd39;
	ld.global.u32 	%r78, [%rd40];
	mad.lo.s32 	%r79, %r102, %r30, %r1;
	mul.wide.s32 	%rd41, %r79, 4;
	add.s64 	%rd42, %rd1, %rd41;
	ld.global.u32 	%r80, [%rd42];
	mad.lo.s32 	%r81, %r80, %r78, %r107;
	ld.global.u32 	%r82, [%rd40+4];
	mul.wide.u32 	%rd43, %r30, 4;
	add.s64 	%rd44, %rd42, %rd43;
	ld.global.u32 	%r83, [%rd44];
	mad.lo.s32 	%r107, %r83, %r82, %r81;
	add.s32 	%r102, %r102, 2;
$L__BB0_10:
	and.b32  	%r84, %r30, 1;
	setp.eq.b32 	%p8, %r84, 1;
	not.pred 	%p9, %p8;
	@%p9 bra 	$L__BB0_12;
	add.s32 	%r85, %r102, %r2;
	mul.wide.s32 	%rd45, %r85, 4;
	add.s64 	%rd46, %rd2, %rd45;
	ld.global.u32 	%r86, [%rd46];
	mad.lo.s32 	%r87, %r102, %r30, %r1;
	mul.wide.s32 	%rd47, %r87, 4;
	add.s64 	%rd48, %rd1, %rd47;
	ld.global.u32 	%r88, [%rd48];
	mad.lo.s32 	%r107, %r88, %r86, %r107;
$L__BB0_12:
	ld.param.u64 	%rd52, [_Z9MatrixMulPiS_S_i_param_2];
	cvta.to.global.u64 	%rd49, %rd52;
	mov.u32 	%r89, %tid.y;
	mov.u32 	%r90, %ctaid.y;
	mov.u32 	%r91, %ntid.y;
	mad.lo.s32 	%r92, %r91, %r90, %r89;
	mad.lo.s32 	%r93, %r30, %r92, %r1;
	mul.wide.s32 	%rd50, %r93, 4;
	add.s64 	%rd51, %rd49, %rd50;
	st.global.u32 	[%rd51], %r107;
	ret;

}


// ===== COMPILED SASS (sm_100) =====

	.target	sm_100

	.elftype	@"ET_EXEC"


//--------------------- .note.nv.tkinfo           --------------------------
	.section	.note.nv.tkinfo,"",@"SHT_NOTE"
	.sectionflags	@"SHF_NOTE_NV_TKINFO"
	.tkinfo
        /*0018*/ 	.word	0x00000002
        /*0030*/ 	.string	""
        /*0030*/ 	.string	"ptxas"
        /*0030*/ 	.string	"Cuda compilation tools, release 13.0, V13.0.88"
        /*0030*/ 	.string	"Build cuda_13.0.r13.0/compiler.36424714_0"
        /*0030*/ 	.string	"-arch sm_100 -m 64 "



//--------------------- .note.nv.cuinfo           --------------------------
	.section	.note.nv.cuinfo,"",@"SHT_NOTE"
	.sectionflags	@"SHF_NOTE_NV_CUINFO"
        /*0018*/ 	.short	0x0002
        /*001a*/ 	.short	0x0064
        /*001c*/ 	.short	0x0082
	.zero		2


//--------------------- .nv.info                  --------------------------
	.section	.nv.info,"",@"SHT_CUDA_INFO"
	.align	4


	//----- nvinfo : EIATTR_REGCOUNT
	.align		4
        /*0000*/ 	.byte	0x04, 0x2f
        /*0002*/ 	.short	(.L_1 - .L_0)
	.align		4
.L_0:
        /*0004*/ 	.word	index@(_Z9MatrixMulPiS_S_i)
        /*0008*/ 	.word	0x0000001f


	//----- nvinfo : EIATTR_FRAME_SIZE
	.align		4
.L_1:
        /*000c*/ 	.byte	0x04, 0x11
        /*000e*/ 	.short	(.L_3 - .L_2)
	.align		4
.L_2:
        /*0010*/ 	.word	index@(_Z9MatrixMulPiS_S_i)
        /*0014*/ 	.word	0x00000000


	//----- nvinfo : EIATTR_MIN_STACK_SIZE
	.align		4
.L_3:
        /*0018*/ 	.byte	0x04, 0x12
        /*001a*/ 	.short	(.L_5 - .L_4)
	.align		4
.L_4:
        /*001c*/ 	.word	index@(_Z9MatrixMulPiS_S_i)
        /*0020*/ 	.word	0x00000000
.L_5:


//--------------------- .nv.compat                --------------------------
	.section	.nv.compat,"",@"SHT_CUDA_COMPAT_INFO"
	.align	4
        /*0000*/ 	.byte	0x02, 0x09, 0x00, 0x00, 0x02, 0x02, 0x01, 0x00, 0x02, 0x05, 0x05, 0x00, 0x03, 0x07, 0x01, 0x01
        /*0010*/ 	.byte	0x02, 0x03, 0x00, 0x00, 0x02, 0x06, 0x01, 0x00, 0x04, 0x0b, 0x08, 0x00, 0x09, 0x00, 0x00, 0x00
        /*0020*/ 	.byte	0x00, 0x00, 0x00, 0x00


//--------------------- .nv.info._Z9MatrixMulPiS_S_i --------------------------
	.section	.nv.info._Z9MatrixMulPiS_S_i,"",@"SHT_CUDA_INFO"
	.sectionflags	@""
	.align	4


	//----- nvinfo : EIATTR_CUDA_API_VERSION
	.align		4
        /*0000*/ 	.byte	0x04, 0x37
        /*0002*/ 	.short	(.L_7 - .L_6)
.L_6:
        /*0004*/ 	.word	0x00000082


	//----- nvinfo : EIATTR_KPARAM_INFO
	.align		4
.L_7:
        /*0008*/ 	.byte	0x04, 0x17
        /*000a*/ 	.short	(.L_9 - .L_8)
.L_8:
        /*000c*/ 	.word	0x00000000
        /*0010*/ 	.short	0x0003
        /*0012*/ 	.short	0x0018
        /*0014*/ 	.byte	0x00, 0xf0, 0x11, 0x00


	//----- nvinfo : EIATTR_KPARAM_INFO
	.align		4
.L_9:
        /*0018*/ 	.byte	0x04, 0x17
        /*001a*/ 	.short	(.L_11 - .L_10)
.L_10:
        /*001c*/ 	.word	0x00000000
        /*0020*/ 	.short	0x0002
        /*0022*/ 	.short	0x0010
        /*0024*/ 	.byte	0x00, 0xf5, 0x21, 0x00


	//----- nvinfo : EIATTR_KPARAM_INFO
	.align		4
.L_11:
        /*0028*/ 	.byte	0x04, 0x17
        /*002a*/ 	.short	(.L_13 - .L_12)
.L_12:
        /*002c*/ 	.word	0x00000000
        /*0030*/ 	.short	0x0001
        /*0032*/ 	.short	0x0008
        /*0034*/ 	.byte	0x00, 0xf5, 0x21, 0x00


	//----- nvinfo : EIATTR_KPARAM_INFO
	.align		4
.L_13:
        /*0038*/ 	.byte	0x04, 0x17
        /*003a*/ 	.short	(.L_15 - .L_14)
.L_14:
        /*003c*/ 	.word	0x00000000
        /*0040*/ 	.short	0x0000
        /*0042*/ 	.short	0x0000
        /*0044*/ 	.byte	0x00, 0xf5, 0x21, 0x00


	//----- nvinfo : EIATTR_SPARSE_MMA_MASK
	.align		4
.L_15:
        /*0048*/ 	.byte	0x03, 0x50
        /*004a*/ 	.short	0x0000


	//----- nvinfo : EIATTR_MAXREG_COUNT
	.align		4
        /*004c*/ 	.byte	0x03, 0x1b
        /*004e*/ 	.short	0x00ff


	//----- nvinfo : EIATTR_MERCURY_ISA_VERSION
	.align		4
        /*0050*/ 	.byte	0x03, 0x5f
        /*0052*/ 	.short	0x0101


	//----- nvinfo : EIATTR_VRC_CTA_INIT_COUNT
	.align		4
        /*0054*/ 	.byte	0x02, 0x4a
	.zero		1
	.zero		1


	//----- nvinfo : EIATTR_EXIT_INSTR_OFFSETS
	.align		4
        /*0058*/ 	.byte	0x04, 0x1c
        /*005a*/ 	.short	(.L_17 - .L_16)


	//   ....[0]....
.L_16:
        /*005c*/ 	.word	0x000009c0


	//----- nvinfo : EIATTR_CBANK_PARAM_SIZE
	.align		4
.L_17:
        /*0060*/ 	.byte	0x03, 0x19
        /*0062*/ 	.short	0x001c


	//----- nvinfo : EIATTR_PARAM_CBANK
	.align		4
        /*0064*/ 	.byte	0x04, 0x0a
        /*0066*/ 	.short	(.L_19 - .L_18)
	.align		4
.L_18:
        /*0068*/ 	.word	index@(.nv.constant0._Z9MatrixMulPiS_S_i)
        /*006c*/ 	.short	0x0380
        /*006e*/ 	.short	0x001c


	//----- nvinfo : EIATTR_SW_WAR
	.align		4
.L_19:
        /*0070*/ 	.byte	0x04, 0x36
        /*0072*/ 	.short	(.L_21 - .L_20)
.L_20:
        /*0074*/ 	.word	0x00000008
.L_21:


//--------------------- .nv.callgraph             --------------------------
	.section	.nv.callgraph,"",@"SHT_CUDA_CALLGRAPH"
	.align	4
	.sectionentsize	8
	.align		4
        /*0000*/ 	.word	0x00000000
	.align		4
        /*0004*/ 	.word	0xffffffff
	.align		4
        /*0008*/ 	.word	0x00000000
	.align		4
        /*000c*/ 	.word	0xfffffffe
	.align		4
        /*0010*/ 	.word	0x00000000
	.align		4
        /*0014*/ 	.word	0xfffffffd
	.align		4
        /*0018*/ 	.word	0x00000000
	.align		4
        /*001c*/ 	.word	0xfffffffc


//--------------------- .text._Z9MatrixMulPiS_S_i --------------------------
	.section	.text._Z9MatrixMulPiS_S_i,"ax",@progbits
	.align	128
        .global         _Z9MatrixMulPiS_S_i
        .type           _Z9MatrixMulPiS_S_i,@function
        .size           _Z9MatrixMulPiS_S_i,(.L_x_5 - _Z9MatrixMulPiS_S_i)
        .other          _Z9MatrixMulPiS_S_i,@"STO_CUDA_ENTRY STV_DEFAULT"
_Z9MatrixMulPiS_S_i:
.text._Z9MatrixMulPiS_S_i:
[----:B------:R-:W-:Y:S01]  /*0000*/  LDC R1, c[0x0][0x37c] ;  /* 0x0000df00ff017b82 */ /* 0x000fe20000000800 */
[----:B------:R-:W0:Y:S01]  /*0010*/  S2R R0, SR_CTAID.X ;  /* 0x0000000000007919 */ /* 0x000e220000002500 */
[----:B------:R-:W1:Y:S01]  /*0020*/  LDCU UR18, c[0x0][0x398] ;  /* 0x00007300ff1277ac */ /* 0x000e620008000800 */
[----:B------:R-:W-:Y:S01]  /*0030*/  HFMA2 R14, -RZ, RZ, 0, 0 ;  /* 0x00000000ff0e7431 */ /* 0x000fe200000001ff */
[----:B------:R-:W0:Y:S01]  /*0040*/  S2R R3, SR_TID.X ;  /* 0x0000000000037919 */ /* 0x000e220000002100 */
[----:B------:R-:W0:Y:S01]  /*0050*/  LDCU UR4, c[0x0][0x360] ;  /* 0x00006c00ff0477ac */ /* 0x000e220008000800 */
[----:B------:R-:W2:Y:S01]  /*0060*/  LDCU.64 UR16, c[0x0][0x358] ;  /* 0x00006b00ff1077ac */ /* 0x000ea20008000a00 */
[----:B-1----:R-:W-:Y:S01]  /*0070*/  UISETP.GE.AND UP0, UPT, UR18, 0x1, UPT ;  /* 0x000000011200788c */ /* 0x002fe2000bf06270 */
[----:B0-----:R-:W-:-:S08]  /*0080*/  IMAD R0, R0, UR4, R3 ;  /* 0x0000000400007c24 */ /* 0x001fd0000f8e0203 */
[----:B--2---:R-:W-:Y:S05]  /*0090*/  BRA.U !UP0, `(.L_x_0) ;  /* 0x0000000908287547 */ /* 0x004fea000b800000 */
[----:B------:R-:W-:Y:S02]  /*00a0*/  UISETP.GE.U32.AND UP1, UPT, UR18, 0x8, UPT ;  /* 0x000000081200788c */ /* 0x000fe4000bf26070 */
[----:B------:R-:W-:Y:S01]  /*00b0*/  IMAD R12, R0, UR18, RZ ;  /* 0x00000012000c7c24 */ /* 0x000fe2000f8e02ff */
[----:B------:R-:W-:Y:S01]  /*00c0*/  ULOP3.LUT UR19, UR18, 0x7, URZ, 0xc0, !UPT ;  /* 0x0000000712137892 */ /* 0x000fe2000f8ec0ff */
[----:B------:R-:W-:Y:S01]  /*00d0*/  MOV R14, RZ ;  /* 0x000000ff000e7202 */ /* 0x000fe20000000f00 */
[----:B------:R-:W-:Y:S02]  /*00e0*/  UMOV UR4, URZ ;  /* 0x000000ff00047c82 */ /* 0x000fe40008000000 */
[----:B------:R-:W-:Y:S02]  /*00f0*/  UISETP.NE.AND UP0, UPT, UR19, URZ, UPT ;  /* 0x000000ff1300728c */ /* 0x000fe4000bf05270 */
[----:B------:R-:W-:Y:S09]  /*0100*/  BRA.U !UP1, `(.L_x_1) ;  /* 0x0000000109f47547 */ /* 0x000ff2000b800000 */
[----:B------:R-:W0:Y:S01]  /*0110*/  LDCU.64 UR20, c[0x0][0x388] ;  /* 0x00007100ff1477ac */ /* 0x000e220008000a00 */
[----:B------:R-:W-:Y:S02]  /*0120*/  MOV R14, RZ ;  /* 0x000000ff000e7202 */ /* 0x000fe40000000f00 */
[----:B------:R-:W-:Y:S01]  /*0130*/  MOV R13, R0 ;  /* 0x00000000000d7202 */ /* 0x000fe20000000f00 */
[----:B------:R-:W-:-:S04]  /*0140*/  ULOP3.LUT UR4, UR18, 0x7ffffff8, URZ, 0xc0, !UPT ;  /* 0x7ffffff812047892 */ /* 0x000fc8000f8ec0ff */
[----:B------:R-:W-:Y:S02]  /*0150*/  UIADD3 UR5, UPT, UPT, -UR4, URZ, URZ ;  /* 0x000000ff04057290 */ /* 0x000fe4000fffe1ff */
[----:B0-----:R-:W-:Y:S02]  /*0160*/  UIMAD.WIDE.U32 UR6, UR18, 0xc, UR20 ;  /* 0x0000000c120678a5 */ /* 0x001fe4000f8e0014 */
[----:B------:R-:W-:Y:S02]  /*0170*/  UIMAD.WIDE.U32 UR8, UR18, 0x10, UR20 ;  /* 0x00000010120878a5 */ /* 0x000fe4000f8e0014 */
[----:B------:R-:W-:Y:S02]  /*0180*/  UIMAD.WIDE.U32 UR10, UR18, 0x14, UR20 ;  /* 0x00000014120a78a5 */ /* 0x000fe4000f8e0014 */
[----:B------:R-:W-:Y:S02]  /*0190*/  UIMAD.WIDE.U32 UR12, UR18, 0x18, UR20 ;  /* 0x00000018120c78a5 */ /* 0x000fe4000f8e0014 */
[----:B------:R-:W-:-:S12]  /*01a0*/  UIMAD.WIDE.U32 UR14, UR18, 0x1c, UR20 ;  /* 0x0000001c120e78a5 */ /* 0x000fd8000f8e0014 */
.L_x_2:
[----:B------:R-:W0:Y:S01]  /*01b0*/  LDC.64 R2, c[0x0][0x380] ;  /* 0x0000e000ff027b82 */ /* 0x000e220000000a00 */
[----:B------:R-:W-:Y:S01]  /*01c0*/  HFMA2 R8, -RZ, RZ, 0, 2.384185791015625e-07 ;  /* 0x00000004ff087431 */ /* 0x000fe200000001ff */
[----:B------:R-:W-:Y:S02]  /*01d0*/  UIMAD.WIDE.U32 UR24, UR18, 0x4, UR20 ;  /* 0x00000004121878a5 */ /* 0x000fe4000f8e0014 */
[----:B------:R-:W-:-:S04]  /*01e0*/  UIMAD.WIDE.U32 UR22, UR18, 0x8, UR20 ;  /* 0x00000008121678a5 */ /* 0x000fc8000f8e0014 */
[----:B------:R-:W-:Y:S02]  /*01f0*/  MOV R4, UR24 ;  /* 0x0000001800047c02 */ /* 0x000fe40008000f00 */
[----:B------:R-:W-:Y:S01]  /*0200*/  MOV R5, UR25 ;  /* 0x0000001900057c02 */ /* 0x000fe20008000f00 */
[C---:B------:R-:W-:Y:S01]  /*0210*/  IMAD.WIDE R8, R13.reuse, R8, UR20 ;  /* 0x000000140d087e25 */ /* 0x040fe2000f8e0208 */
[----:B------:R-:W-:Y:S02]  /*0220*/  MOV R6, UR22 ;  /* 0x0000001600067c02 */ /* 0x000fe40008000f00 */
[----:B------:R-:W-:Y:S01]  /*0230*/  MOV R7, UR23 ;  /* 0x0000001700077c02 */ /* 0x000fe20008000f00 */
[----:B------:R-:W-:Y:S01]  /*0240*/  IMAD.WIDE R4, R13, 0x4, R4 ;  /* 0x000000040d047825 */ /* 0x000fe200078e0204 */
[----:B------:R1:W2:Y:S03]  /*0250*/  LDG.E R15, desc[UR16][R8.64] ;  /* 0x00000010080f7981 */ /* 0x0002a6000c1e1900 */
[----:B------:R-:W-:-:S02]  /*0260*/  HFMA2 R10, -RZ, RZ, 0, 2.384185791015625e-07 ;  /* 0x00000004ff0a7431 */ /* 0x000fc400000001ff */
[----:B0-----:R-:W-:Y:S01]  /*0270*/  IMAD.WIDE R2, R12, 0x4, R2 ;  /* 0x000000040c027825 */ /* 0x001fe200078e0202 */
[----:B------:R-:W-:Y:S01]  /*0280*/  MOV R26, 0x4 ;  /* 0x00000004001a7802 */ /* 0x000fe20000000f00 */
[----:B------:R0:W3:Y:S04]  /*0290*/  LDG.E R17, desc[UR16][R4.64] ;  /* 0x0000001004117981 */ /* 0x0000e8000c1e1900 */
[----:B------:R-:W2:Y:S01]  /*02a0*/  LDG.E R16, desc[UR16][R2.64] ;  /* 0x0000001002107981 */ /* 0x000ea2000c1e1900 */
[----:B------:R-:W-:-:S03]  /*02b0*/  IMAD.WIDE R6, R13, 0x4, R6 ;  /* 0x000000040d067825 */ /* 0x000fc600078e0206 */
[----:B------:R-:W3:Y:S01]  /*02c0*/  LDG.E R18, desc[UR16][R2.64+0x4] ;  /* 0x0000041002127981 */ /* 0x000ee2000c1e1900 */
[C---:B------:R-:W-:Y:S01]  /*02d0*/  IMAD.WIDE R26, R13.reuse, R26, UR6 ;  /* 0x000000060d1a7e25 */ /* 0x040fe2000f8e021a */
[----:B------:R-:W-:Y:S02]  /*02e0*/  MOV R24, 0x4 ;  /* 0x0000000400187802 */ /* 0x000fe40000000f00 */
[----:B------:R4:W5:Y:S01]  /*02f0*/  LDG.E R19, desc[UR16][R6.64] ;  /* 0x0000001006137981 */ /* 0x000962000c1e1900 */
[----:B-1----:R-:W-:-:S03]  /*0300*/  IMAD.WIDE R8, R13, R10, UR8 ;  /* 0x000000080d087e25 */ /* 0x002fc6000f8e020a */
[----:B------:R-:W5:Y:S01]  /*0310*/  LDG.E R20, desc[UR16][R2.64+0x8] ;  /* 0x0000081002147981 */ /* 0x000f62000c1e1900 */
[----:B------:R-:W-:Y:S02]  /*0320*/  HFMA2 R28, -RZ, RZ, 0, 2.384185791015625e-07 ;  /* 0x00000004ff1c7431 */ /* 0x000fe400000001ff */
[C---:B0-----:R-:W-:Y:S01]  /*0330*/  IMAD.WIDE R4, R13.reuse, R24, UR10 ;  /* 0x0000000a0d047e25 */ /* 0x041fe2000f8e0218 */
[----:B------:R-:W5:Y:S04]  /*0340*/  LDG.E R22, desc[UR16][R26.64] ;  /* 0x000000101a167981 */ /* 0x000f68000c1e1900 */
[----:B------:R-:W5:Y:S01]  /*0350*/  LDG.E R21, desc[UR16][R2.64+0xc] ;  /* 0x00000c1002157981 */ /* 0x000f62000c1e1900 */
[----:B----4-:R-:W-:-:S03]  /*0360*/  IMAD.WIDE R6, R13, R10, UR12 ;  /* 0x0000000c0d067e25 */ /* 0x010fc6000f8e020a */
[----:B------:R-:W4:Y:S04]  /*0370*/  LDG.E R8, desc[UR16][R8.64] ;  /* 0x0000001008087981 */ /* 0x000f28000c1e1900 */
[----:B------:R-:W4:Y:S01]  /*0380*/  LDG.E R23, desc[UR16][R2.64+0x10] ;  /* 0x0000101002177981 */ /* 0x000f22000c1e1900 */
[----:B------:R-:W-:-:S03]  /*0390*/  IMAD.WIDE R10, R13, R28, UR14 ;  /* 0x0000000e0d0a7e25 */ /* 0x000fc6000f8e021c */
[----:B------:R0:W4:Y:S04]  /*03a0*/  LDG.E R5, desc[UR16][R4.64] ;  /* 0x0000001004057981 */ /* 0x000128000c1e1900 */
[----:B------:R-:W4:Y:S04]  /*03b0*/  LDG.E R24, desc[UR16][R2.64+0x14] ;  /* 0x0000141002187981 */ /* 0x000f28000c1e1900 */
[----:B------:R-:W4:Y:S04]  /*03c0*/  LDG.E R6, desc[UR16][R6.64] ;  /* 0x0000001006067981 */ /* 0x000f28000c1e1900 */
[----:B------:R-:W4:Y:S04]  /*03d0*/  LDG.E R25, desc[UR16][R2.64+0x18] ;  /* 0x0000181002197981 */ /* 0x000f28000c1e1900 */
[----:B------:R-:W4:Y:S04]  /*03e0*/  LDG.E R10, desc[UR16][R10.64] ;  /* 0x000000100a0a7981 */ /* 0x000f28000c1e1900 */
[----:B------:R-:W4:Y:S01]  /*03f0*/  LDG.E R26, desc[UR16][R2.64+0x1c] ;  /* 0x00001c10021a7981 */ /* 0x000f22000c1e1900 */
[----:B------:R-:W-:-:S04]  /*0400*/  UIADD3 UR5, UPT, UPT, UR5, 0x8, URZ ;  /* 0x0000000805057890 */ /* 0x000fc8000fffe0ff */
[----:B------:R-:W-:Y:S01]  /*0410*/  UISETP.NE.AND UP1, UPT, UR5, URZ, UPT ;  /* 0x000000ff0500728c */ /* 0x000fe2000bf25270 */
[----:B0-----:R-:W-:Y:S02]  /*0420*/  MOV R4, UR18 ;  /* 0x0000001200047c02 */ /* 0x001fe40008000f00 */
[----:B------:R-:W-:Y:S02]  /*0430*/  IADD3 R12, PT, PT, R12, 0x8, RZ ;  /* 0x000000080c0c7810 */ /* 0x000fe40007ffe0ff */
[----:B------:R-:W-:Y:S01]  /*0440*/  LEA R13, R4, R13, 0x3 ;  /* 0x0000000d040d7211 */ /* 0x000fe200078e18ff */
[----:B--2---:R-:W-:-:S04]  /*0450*/  IMAD R15, R16, R15, R14 ;  /* 0x0000000f100f7224 */ /* 0x004fc800078e020e */
[----:B---3--:R-:W-:-:S04]  /*0460*/  IMAD R15, R18, R17, R15 ;  /* 0x00000011120f7224 */ /* 0x008fc800078e020f */
[----:B-----5:R-:W-:-:S04]  /*0470*/  IMAD R15, R20, R19, R15 ;  /* 0x00000013140f7224 */ /* 0x020fc800078e020f */
[----:B------:R-:W-:-:S04]  /*0480*/  IMAD R15, R21, R22, R15 ;  /* 0x00000016150f7224 */ /* 0x000fc800078e020f */
[----:B----4-:R-:W-:-:S04]  /*0490*/  IMAD R8, R23, R8, R15 ;  /* 0x0000000817087224 */ /* 0x010fc800078e020f */
[----:B------:R-:W-:-:S04]  /*04a0*/  IMAD R5, R24, R5, R8 ;  /* 0x0000000518057224 */ /* 0x000fc800078e0208 */
[----:B------:R-:W-:-:S04]  /*04b0*/  IMAD R5, R25, R6, R5 ;  /* 0x0000000619057224 */ /* 0x000fc800078e0205 */
[----:B------:R-:W-:Y:S01]  /*04c0*/  IMAD R14, R26, R10, R5 ;  /* 0x0000000a1a0e7224 */ /* 0x000fe200078e0205 */
[----:B------:R-:W-:Y:S06]  /*04d0*/  BRA.U UP1, `(.L_x_2) ;  /* 0xfffffffd01347547 */ /* 0x000fec000b83ffff */
.L_x_1:
[----:B------:R-:W-:Y:S05]  /*04e0*/  BRA.U !UP0, `(.L_x_0) ;  /* 0x0000000508147547 */ /* 0x000fea000b800000 */
[----:B------:R-:W-:Y:S01]  /*04f0*/  UISETP.GE.U32.AND UP0, UPT, UR19, 0x4, UPT ;  /* 0x000000041300788c */ /* 0x000fe2000bf06070 */
[----:B------:R-:W-:Y:S01]  /*0500*/  IMAD R2, R0, UR18, RZ ;  /* 0x0000001200027c24 */ /* 0x000fe2000f8e02ff */
[----:B------:R-:W-:-:S04]  /*0510*/  ULOP3.LUT UR5, UR18, 0x3, URZ, 0xc0, !UPT ;  /* 0x0000000312057892 */ /* 0x000fc8000f8ec0ff */
[----:B------:R-:W-:-:S03]  /*0520*/  UISETP.NE.AND UP1, UPT, UR5, URZ, UPT ;  /* 0x000000ff0500728c */ /* 0x000fc6000bf25270 */
[----:B------:R-:W-:Y:S08]  /*0530*/  BRA.U !UP0, `(.L_x_3) ;  /* 0x0000000108687547 */ /* 0x000ff0000b800000 */
[----:B------:R-:W0:Y:S01]  /*0540*/  LDC.64 R6, c[0x0][0x388] ;  /* 0x0000e200ff067b82 */ /* 0x000e220000000a00 */
[----:B------:R-:W-:Y:S02]  /*0550*/  MOV R9, UR4 ;  /* 0x0000000400097c02 */ /* 0x000fe40008000f00 */
[----:B------:R-:W-:Y:S02]  /*0560*/  IADD3 R3, PT, PT, R2, UR4, RZ ;  /* 0x0000000402037c10 */ /* 0x000fe4000fffe0ff */
[----:B------:R-:W-:Y:S01]  /*0570*/  MOV R11, UR18 ;  /* 0x00000012000b7c02 */ /* 0x000fe20008000f00 */
[----:B------:R-:W-:Y:S02]  /*0580*/  IMAD R9, R9, UR18, R0 ;  /* 0x0000001209097c24 */ /* 0x000fe4000f8e0200 */
[----:B------:R-:W1:Y:S01]  /*0590*/  LDC.64 R4, c[0x0][0x380] ;  /* 0x0000e000ff047b82 */ /* 0x000e620000000a00 */
[----:B------:R-:W-:Y:S01]  /*05a0*/  MOV R13, UR18 ;  /* 0x00000012000d7c02 */ /* 0x000fe20008000f00 */
[----:B0-----:R-:W-:Y:S01]  /*05b0*/  IMAD.WIDE R6, R9, 0x4, R6 ;  /* 0x0000000409067825 */ /* 0x001fe200078e0206 */
[----:B------:R-:W-:-:S05]  /*05c0*/  MOV R9, UR18 ;  /* 0x0000001200097c02 */ /* 0x000fca0008000f00 */
[----:B------:R-:W-:Y:S02]  /*05d0*/  IMAD.WIDE.U32 R8, R9, 0x4, R6 ;  /* 0x0000000409087825 */ /* 0x000fe400078e0006 */
[----:B------:R-:W2:Y:S02]  /*05e0*/  LDG.E R6, desc[UR16][R6.64] ;  /* 0x0000001006067981 */ /* 0x000ea4000c1e1900 */
[----:B-1----:R-:W-:-:S04]  /*05f0*/  IMAD.WIDE R4, R3, 0x4, R4 ;  /* 0x0000000403047825 */ /* 0x002fc800078e0204 */
[----:B------:R-:W-:Y:S01]  /*0600*/  IMAD.WIDE.U32 R10, R11, 0x4, R8 ;  /* 0x000000040b0a7825 */ /* 0x000fe200078e0008 */
[----:B------:R-:W2:Y:S04]  /*0610*/  LDG.E R3, desc[UR16][R4.64] ;  /* 0x0000001004037981 */ /* 0x000ea8000c1e1900 */
[----:B------:R-:W3:Y:S01]  /*0620*/  LDG.E R8, desc[UR16][R8.64] ;  /* 0x0000001008087981 */ /* 0x000ee2000c1e1900 */
[----:B------:R-:W-:-:S03]  /*0630*/  IMAD.WIDE.U32 R12, R13, 0x4, R10 ;  /* 0x000000040d0c7825 */ /* 0x000fc600078e000a */
[----:B------:R-:W3:Y:S04]  /*0640*/  LDG.E R16, desc[UR16][R4.64+0x4] ;  /* 0x0000041004107981 */ /* 0x000ee8000c1e1900 */
[----:B------:R-:W4:Y:S04]  /*0650*/  LDG.E R15, desc[UR16][R10.64] ;  /* 0x000000100a0f7981 */ /* 0x000f28000c1e1900 */
[----:B------:R-:W4:Y:S04]  /*0660*/  LDG.E R18, desc[UR16][R4.64+0x8] ;  /* 0x0000081004127981 */ /* 0x000f28000c1e1900 */
[----:B------:R-:W5:Y:S04]  /*0670*/  LDG.E R20, desc[UR16][R4.64+0xc] ;  /* 0x00000c1004147981 */ /* 0x000f68000c1e1900 */
[----:B------:R-:W5:Y:S01]  /*0680*/  LDG.E R12, desc[UR16][R12.64] ;  /* 0x000000100c0c7981 */ /* 0x000f62000c1e1900 */
[----:B------:R-:W-:Y:S01]  /*0690*/  UIADD3 UR4, UPT, UPT, UR4, 0x4, URZ ;  /* 0x0000000404047890 */ /* 0x000fe2000fffe0ff */
[----:B--2---:R-:W-:-:S04]  /*06a0*/  IMAD R3, R3, R6, R14 ;  /* 0x0000000603037224 */ /* 0x004fc800078e020e */
[----:B---3--:R-:W-:-:S04]  /*06b0*/  IMAD R3, R16, R8, R3 ;  /* 0x0000000810037224 */ /* 0x008fc800078e0203 */
[----:B----4-:R-:W-:-:S04]  /*06c0*/  IMAD R3, R18, R15, R3 ;  /* 0x0000000f12037224 */ /* 0x010fc800078e0203 */
[----:B-----5:R-:W-:-:S07]  /*06d0*/  IMAD R14, R20, R12, R3 ;  /* 0x0000000c140e7224 */ /* 0x020fce00078e0203 */
.L_x_3:
[----:B------:R-:W-:Y:S05]  /*06e0*/  BRA.U !UP1, `(.L_x_0) ;  /* 0x0000000109947547 */ /* 0x000fea000b800000 */
[----:B------:R-:W-:Y:S01]  /*06f0*/  UISETP.NE.AND UP0, UPT, UR5, 0x1, UPT ;  /* 0x000000010500788c */ /* 0x000fe2000bf05270 */
[----:B------:R-:W-:Y:S01]  /*0700*/  MOV R3, UR4 ;  /* 0x0000000400037c02 */ /* 0x000fe20008000f00 */
[----:B------:R-:W-:Y:S02]  /*0710*/  ULOP3.LUT UR5, UR18, 0x1, URZ, 0xc0, !UPT ;  /* 0x0000000112057892 */ /* 0x000fe4000f8ec0ff */
[----:B------:R-:W-:Y:S02]  /*0720*/  MOV R5, UR18 ;  /* 0x0000001200057c02 */ /* 0x000fe40008000f00 */
[----:B------:R-:W-:Y:S01]  /*0730*/  UISETP.NE.U32.AND UP1, UPT, UR5, 0x1, UPT ;  /* 0x000000010500788c */ /* 0x000fe2000bf25070 */
[----:B------:R-:W-:-:S04]  /*0740*/  PLOP3.LUT P0, PT, PT, PT, UP0, 0x80, 0x8 ;  /* 0x000000000008781c */ /* 0x000fc80003f0f008 */
[----:B------:R-:W0:Y:S01]  /*0750*/  @UP0 LDCU.128 UR8, c[0x0][0x380] ;  /* 0x00007000ff0807ac */ /* 0x000e220008000c00 */
[----:B------:R-:W-:-:S05]  /*0760*/  PLOP3.LUT P1, PT, PT, PT, UP1, 0x80, 0x8 ;  /* 0x000000000008781c */ /* 0x000fca0003f2f018 */
[----:B------:R-:W1:Y:S03]  /*0770*/  @!UP1 LDCU.128 UR12, c[0x0][0x380] ;  /* 0x00007000ff0c97ac */ /* 0x000e660008000c00 */
[----:B------:R-:W-:Y:S01]  /*0780*/  @P0 IMAD R3, R3, UR18, R0 ;  /* 0x0000001203030c24 */ /* 0x000fe2000f8e0200 */
[----:B0-----:R-:W-:Y:S02]  /*0790*/  MOV R10, UR10 ;  /* 0x0000000a000a7c02 */ /* 0x001fe40008000f00 */
[----:B------:R-:W-:Y:S02]  /*07a0*/  MOV R11, UR11 ;  /* 0x0000000b000b7c02 */ /* 0x000fe40008000f00 */
[----:B------:R-:W-:Y:S02]  /*07b0*/  MOV R8, UR8 ;  /* 0x0000000800087c02 */ /* 0x000fe40008000f00 */
[----:B------:R-:W-:Y:S01]  /*07c0*/  MOV R9, UR9 ;  /* 0x0000000900097c02 */ /* 0x000fe20008000f00 */
[----:B------:R-:W-:Y:S01]  /*07d0*/  @P0 IMAD.WIDE R10, R3, 0x4, R10 ;  /* 0x00000004030a0825 */ /* 0x000fe200078e020a */
[----:B------:R-:W-:Y:S01]  /*07e0*/  @P0 IADD3 R3, PT, PT, R2, UR4, RZ ;  /* 0x0000000402030c10 */ /* 0x000fe2000fffe0ff */
[----:B------:R-:W-:Y:S01]  /*07f0*/  @UP0 UIADD3 UR4, UPT, UPT, UR4, 0x2, URZ ;  /* 0x0000000204040890 */ /* 0x000fe2000fffe0ff */
[----:B-1----:R-:W-:-:S02]  /*0800*/  MOV R6, UR12 ;  /* 0x0000000c00067c02 */ /* 0x002fc40008000f00 */
[----:B------:R-:W-:Y:S01]  /*0810*/  MOV R7, UR13 ;  /* 0x0000000d00077c02 */ /* 0x000fe20008000f00 */
[----:B------:R-:W-:Y:S01]  /*0820*/  @P0 IMAD.WIDE R8, R3, 0x4, R8 ;  /* 0x0000000403080825 */ /* 0x000fe200078e0208 */
[----:B------:R-:W-:Y:S01]  /*0830*/  MOV R12, UR14 ;  /* 0x0000000e000c7c02 */ /* 0x000fe20008000f00 */
[----:B------:R-:W2:Y:S01]  /*0840*/  @P0 LDG.E R16, desc[UR16][R10.64] ;  /* 0x000000100a100981 */ /* 0x000ea2000c1e1900 */
[----:B------:R-:W-:Y:S01]  /*0850*/  MOV R15, UR4 ;  /* 0x00000004000f7c02 */ /* 0x000fe20008000f00 */
[----:B------:R-:W-:Y:S01]  /*0860*/  @P0 IMAD.WIDE.U32 R4, R5, 0x4, R10 ;  /* 0x0000000405040825 */ /* 0x000fe200078e000a */
[----:B------:R-:W-:Y:S01]  /*0870*/  @!P1 IADD3 R3, PT, PT, R2, UR4, RZ ;  /* 0x0000000402039c10 */ /* 0x000fe2000fffe0ff */
[----:B------:R-:W2:Y:S01]  /*0880*/  @P0 LDG.E R17, desc[UR16][R8.64] ;  /* 0x0000001008110981 */ /* 0x000ea2000c1e1900 */
[----:B------:R-:W-:Y:S01]  /*0890*/  MOV R13, UR15 ;  /* 0x0000000f000d7c02 */ /* 0x000fe20008000f00 */
[----:B------:R-:W-:Y:S02]  /*08a0*/  @!P1 IMAD R15, R15, UR18, R0 ;  /* 0x000000120f0f9c24 */ /* 0x000fe4000f8e0200 */
[----:B------:R-:W-:Y:S01]  /*08b0*/  @!P1 IMAD.WIDE R2, R3, 0x4, R6 ;  /* 0x0000000403029825 */ /* 0x000fe200078e0206 */
[----:B------:R-:W3:Y:S03]  /*08c0*/  @P0 LDG.E R19, desc[UR16][R8.64+0x4] ;  /* 0x0000041008130981 */ /* 0x000ee6000c1e1900 */
[----:B------:R-:W-:Y:S01]  /*08d0*/  @!P1 IMAD.WIDE R6, R15, 0x4, R12 ;  /* 0x000000040f069825 */ /* 0x000fe200078e020c */
[----:B------:R-:W3:Y:S04]  /*08e0*/  @P0 LDG.E R4, desc[UR16][R4.64] ;  /* 0x0000001004040981 */ /* 0x000ee8000c1e1900 */
[----:B------:R-:W4:Y:S04]  /*08f0*/  @!P1 LDG.E R3, desc[UR16][R2.64] ;  /* 0x0000001002039981 */ /* 0x000f28000c1e1900 */
[----:B------:R-:W4:Y:S01]  /*0900*/  @!P1 LDG.E R6, desc[UR16][R6.64] ;  /* 0x0000001006069981 */ /* 0x000f22000c1e1900 */
[----:B--2---:R-:W-:-:S04]  /*0910*/  @P0 IMAD R16, R17, R16, R14 ;  /* 0x0000001011100224 */ /* 0x004fc800078e020e */
[----:B---3--:R-:W-:-:S04]  /*0920*/  @P0 IMAD R14, R19, R4, R16 ;  /* 0x00000004130e0224 */ /* 0x008fc800078e0210 */
[----:B----4-:R-:W-:-:S07]  /*0930*/  @!P1 IMAD R14, R3, R6, R14 ;  /* 0x00000006030e9224 */ /* 0x010fce00078e020e */
.L_x_0:
[----:B------:R-:W0:Y:S01]  /*0940*/  S2R R5, SR_TID.Y ;  /* 0x0000000000057919 */ /* 0x000e220000002200 */
[----:B------:R-:W0:Y:S08]  /*0950*/  S2UR UR4, SR_CTAID.Y ;  /* 0x00000000000479c3 */ /* 0x000e300000002600 */
[----:B------:R-:W0:Y:S08]  /*0960*/  LDC R4, c[0x0][0x364] ;  /* 0x0000d900ff047b82 */ /* 0x000e300000000800 */
[----:B------:R-:W1:Y:S01]  /*0970*/  LDC.64 R2, c[0x0][0x390] ;  /* 0x0000e400ff027b82 */ /* 0x000e620000000a00 */
[----:B0-----:R-:W-:-:S04]  /*0980*/  IMAD R5, R4, UR4, R5 ;  /* 0x0000000404057c24 */ /* 0x001fc8000f8e0205 */
[----:B------:R-:W-:-:S04]  /*0990*/  IMAD R5, R5, UR18, R0 ;  /* 0x0000001205057c24 */ /* 0x000fc8000f8e0200 */
[----:B-1----:R-:W-:-:S05]  /*09a0*/  IMAD.WIDE R2, R5, 0x4, R2 ;  /* 0x0000000405027825 */ /* 0x002fca00078e0202 */
[----:B------:R-:W-:Y:S01]  /*09b0*/  STG.E desc[UR16][R2.64], R14 ;  /* 0x0000000e02007986 */ /* 0x000fe2000c101910 */
[----:B------:R-:W-:Y:S05]  /*09c0*/  EXIT ;  /* 0x000000000000794d */ /* 0x000fea0003800000 */
.L_x_4:
[----:B------:R-:W-:-:S00]  /*09d0*/  BRA `(.L_x_4) ;  /* 0xfffffffc00fc7947 */ /* 0x000fc0000383ffff */
[----:B------:R-:W-:-:S00]  /*09e0*/  NOP ;  /* 0x0000000000007918 */ /* 0x000fc00000000000 */
        /* <DEDUP_REMOVED lines=9> */
.L_x_5:


//--------------------- .nv.shared.reserved.0     --------------------------
	.section	.nv.shared.reserved.0,"aw",@nobits
	.weak		__nv_reservedSMEM_offset_0_alias
	.size		__nv_reservedSMEM_offset_0_alias, 0, 64
	.other		__nv_reservedSMEM_offset_0_alias,@"STO_CUDA_RESERVED_SHARED STV_DEFAULT"
__nv_reservedSMEM_offset_0_alias:
	.zero		0
	.zero		64


//--------------------- .nv.constant0._Z9MatrixMulPiS_S_i --------------------------
	.section	.nv.constant0._Z9MatrixMulPiS_S_i,"a",@progbits
	.sectionflags	@""
	.align	4
.nv.constant0._Z9MatrixMulPiS_S_i:
	.zero		924


//--------------------- SYMBOLS --------------------------

	.type		.nv.reservedSmem.offset0,@object
	.size		.nv.reservedSmem.offset0,0x4
